.version 7.0
.target sm_50 // enough for my Titan X
.address_size 64

// Similar to sort_bitonic_global.ptx, but once called with
// chunkSize <= ntid.x*2, will complete the merge in one
// kernel call.

.visible .entry sortBitonicGlobalV2 (
    .param .u64 ptr,
    .param .u64 chunkSize,
    .param .u32 crossover
) {
    .reg .pred %p0;

    // Arguments
    .reg .u64 %ptr;
    .reg .u64 %chunkSize;
    .reg .pred %crossover;
    .reg .pred %completeAtOnce;

    // Computed from thread index.
    .reg .u64 %globalIdx;

    // Addresses for two values to swap.
    .reg .u64 %ptrLower;
    .reg .u64 %ptrUpper;

    // Used for storing values.
    .reg .f32 %valA;
    .reg .f32 %valB;

    // Load arguments and thread properties.
    ld.param.u64 %ptr, [ptr];
    ld.param.u64 %chunkSize, [chunkSize];
    {
        .reg .u32 %tmp;
        ld.param.u32 %tmp, [crossover];
        setp.ne.u32 %crossover, %tmp, 0;
    }

    {
        .reg .u64 %ntidX;
        .reg .u64 %tidX;
        .reg .u64 %ctaidX;
        cvt.u64.u32 %ntidX, %ntid.x;
        cvt.u64.u32 %tidX, %tid.x;
        cvt.u64.u32 %ctaidX, %ctaid.x;
        mul.lo.u64 %globalIdx, %ctaidX, %ntidX;
        add.u64 %globalIdx, %globalIdx, %tidX;

        .reg .u64 %tmp;
        shr.b64 %tmp, %chunkSize, 1;
        setp.le.u64 %completeAtOnce, %tmp, %ntidX;
    }

loop_start:

    // Offset in buffer is based on global index and chunkSize.
    // Each chunkSize/2 threads handles one chunk, and each thread
    // swaps two values.
    {
        .reg .u64 %halfChunkSize;
        .reg .u64 %chunkIdx;
        .reg .u64 %indexInChunk;
        .reg .u64 %tmp<6>;
        shr.b64 %halfChunkSize, %chunkSize, 1;
        div.u64 %chunkIdx, %globalIdx, %halfChunkSize;
        rem.u64 %indexInChunk, %globalIdx, %halfChunkSize;

        mul.lo.u64 %tmp0, %chunkIdx, %chunkSize;
        add.u64 %tmp1, %tmp0, %indexInChunk;
        shl.b64 %tmp2, %tmp1, 2;
        add.u64 %ptrLower, %ptr, %tmp2;

        @%crossover sub.u64 %indexInChunk, %halfChunkSize, %indexInChunk;
        @%crossover sub.u64 %indexInChunk, %indexInChunk, 1;
        add.u64 %tmp3, %tmp0, %halfChunkSize;
        add.u64 %tmp4, %tmp3, %indexInChunk;
        shl.b64 %tmp5, %tmp4, 2;
        add.u64 %ptrUpper, %ptr, %tmp5;
    }

    ld.global.f32 %valA, [%ptrLower];
    ld.global.f32 %valB, [%ptrUpper];
    setp.gt.f32 %p0, %valA, %valB;
    {
        .reg .f32 %tmp;
        @%p0 mov.f32 %tmp, %valA;
        @%p0 mov.f32 %valA, %valB;
        @%p0 mov.f32 %valB, %tmp;
    }
    st.global.f32 [%ptrLower], %valA;
    st.global.f32 [%ptrUpper], %valB;

    setp.gt.and.u64 %p0, %chunkSize, 2, %completeAtOnce;
    @!%p0 ret;
    bar.sync 0; // Wait for chunk to be sorted
    membar.cta; // fence not supported yet on older GPUs.
    setp.eq.u64 %crossover, %chunkSize, 1; // set crossover=false
    shr.b64 %chunkSize, %chunkSize, 1;
    bra loop_start;
}


// ===== COMPILED SASS (sm_100) =====

	.target	sm_100

	.elftype	@"ET_EXEC"


//--------------------- .note.nv.tkinfo           --------------------------
	.section	.note.nv.tkinfo,"",@"SHT_NOTE"
	.sectionflags	@"SHF_NOTE_NV_TKINFO"
	.tkinfo
        /*0018*/ 	.word	0x00000002
        /*0030*/ 	.string	""
        /*0030*/ 	.string	"ptxas"
        /*0030*/ 	.string	"Cuda compilation tools, release 13.0, V13.0.88"
        /*0030*/ 	.string	"Build cuda_13.0.r13.0/compiler.36424714_0"
        /*0030*/ 	.string	"-arch sm_100 "



//--------------------- .note.nv.cuinfo           --------------------------
	.section	.note.nv.cuinfo,"",@"SHT_NOTE"
	.sectionflags	@"SHF_NOTE_NV_CUINFO"
        /*0018*/ 	.short	0x0002
        /*001a*/ 	.short	0x0032
        /*001c*/ 	.short	0x0082
	.zero		2


//--------------------- .nv.info                  --------------------------
	.section	.nv.info,"",@"SHT_CUDA_INFO"
	.align	4


	//----- nvinfo : EIATTR_REGCOUNT
	.align		4
        /*0000*/ 	.byte	0x04, 0x2f
        /*0002*/ 	.short	(.L_1 - .L_0)
	.align		4
.L_0:
        /*0004*/ 	.word	index@(sortBitonicGlobalV2)
        /*0008*/ 	.word	0x00000018


	//----- nvinfo : EIATTR_FRAME_SIZE
	.align		4
.L_1:
        /*000c*/ 	.byte	0x04, 0x11
        /*000e*/ 	.short	(.L_3 - .L_2)
	.align		4
.L_2:
        /*0010*/ 	.word	index@($__internal_1_$__cuda_sm20_rem_u64)
        /*0014*/ 	.word	0x00000000


	//----- nvinfo : EIATTR_FRAME_SIZE
	.align		4
.L_3:
        /*0018*/ 	.byte	0x04, 0x11
        /*001a*/ 	.short	(.L_5 - .L_4)
	.align		4
.L_4:
        /*001c*/ 	.word	index@($__internal_0_$__cuda_sm20_div_u64)
        /*0020*/ 	.word	0x00000000


	//----- nvinfo : EIATTR_FRAME_SIZE
	.align		4
.L_5:
        /*0024*/ 	.byte	0x04, 0x11
        /*0026*/ 	.short	(.L_7 - .L_6)
	.align		4
.L_6:
        /*0028*/ 	.word	index@(sortBitonicGlobalV2)
        /*002c*/ 	.word	0x00000000


	//----- nvinfo : EIATTR_MIN_STACK_SIZE
	.align		4
.L_7:
        /*0030*/ 	.byte	0x04, 0x12
        /*0032*/ 	.short	(.L_9 - .L_8)
	.align		4
.L_8:
        /*0034*/ 	.word	index@(sortBitonicGlobalV2)
        /*0038*/ 	.word	0x00000000
.L_9:


//--------------------- .nv.compat                --------------------------
	.section	.nv.compat,"",@"SHT_CUDA_COMPAT_INFO"
	.align	4
        /*0000*/ 	.byte	0x02, 0x09, 0x00, 0x00, 0x02, 0x02, 0x01, 0x00, 0x02, 0x05, 0x05, 0x00, 0x03, 0x07, 0x01, 0x01
        /*0010*/ 	.byte	0x02, 0x03, 0x00, 0x00, 0x02, 0x06, 0x01, 0x00, 0x04, 0x0b, 0x08, 0x00, 0x09, 0x00, 0x00, 0x00
        /*0020*/ 	.byte	0x00, 0x00, 0x00, 0x00


//--------------------- .nv.info.sortBitonicGlobalV2 --------------------------
	.section	.nv.info.sortBitonicGlobalV2,"",@"SHT_CUDA_INFO"
	.sectionflags	@""
	.align	4


	//----- nvinfo : EIATTR_CUDA_API_VERSION
	.align		4
        /*0000*/ 	.byte	0x04, 0x37
        /*0002*/ 	.short	(.L_11 - .L_10)
.L_10:
        /*0004*/ 	.word	0x00000082


	//----- nvinfo : EIATTR_KPARAM_INFO
	.align		4
.L_11:
        /*0008*/ 	.byte	0x04, 0x17
        /*000a*/ 	.short	(.L_13 - .L_12)
.L_12:
        /*000c*/ 	.word	0x00000000
        /*0010*/ 	.short	0x0002
        /*0012*/ 	.short	0x0010
        /*0014*/ 	.byte	0x00, 0xf0, 0x11, 0x00


	//----- nvinfo : EIATTR_KPARAM_INFO
	.align		4
.L_13:
        /*0018*/ 	.byte	0x04, 0x17
        /*001a*/ 	.short	(.L_15 - .L_14)
.L_14:
        /*001c*/ 	.word	0x00000000
        /*0020*/ 	.short	0x0001
        /*0022*/ 	.short	0x0008
        /*0024*/ 	.byte	0x00, 0xf0, 0x21, 0x00


	//----- nvinfo : EIATTR_KPARAM_INFO
	.align		4
.L_15:
        /*0028*/ 	.byte	0x04, 0x17
        /*002a*/ 	.short	(.L_17 - .L_16)
.L_16:
        /*002c*/ 	.word	0x00000000
        /*0030*/ 	.short	0x0000
        /*0032*/ 	.short	0x0000
        /*0034*/ 	.byte	0x00, 0xf0, 0x21, 0x00


	//----- nvinfo : EIATTR_SPARSE_MMA_MASK
	.align		4
.L_17:
        /*0038*/ 	.byte	0x03, 0x50
        /*003a*/ 	.short	0x0000


	//----- nvinfo : EIATTR_MAXREG_COUNT
	.align		4
        /*003c*/ 	.byte	0x03, 0x1b
        /*003e*/ 	.short	0x00ff


	//----- nvinfo : EIATTR_NUM_BARRIERS
	.align		4
        /*0040*/ 	.byte	0x02, 0x4c
        /*0042*/ 	.byte	0x01
	.zero		1


	//----- nvinfo : EIATTR_MERCURY_ISA_VERSION
	.align		4
        /*0044*/ 	.byte	0x03, 0x5f
        /*0046*/ 	.short	0x0101


	//----- nvinfo : EIATTR_VRC_CTA_INIT_COUNT
	.align		4
        /*0048*/ 	.byte	0x02, 0x4a
	.zero		1
	.zero		1


	//----- nvinfo : EIATTR_EXIT_INSTR_OFFSETS
	.align		4
        /*004c*/ 	.byte	0x04, 0x1c
        /*004e*/ 	.short	(.L_19 - .L_18)


	//   ....[0]....
.L_18:
        /*0050*/ 	.word	0x00000390


	//----- nvinfo : EIATTR_CRS_STACK_SIZE
	.align		4
.L_19:
        /*0054*/ 	.byte	0x04, 0x1e
        /*0056*/ 	.short	(.L_21 - .L_20)
.L_20:
        /*0058*/ 	.word	0x00000000


	//----- nvinfo : EIATTR_CBANK_PARAM_SIZE
	.align		4
.L_21:
        /*005c*/ 	.byte	0x03, 0x19
        /*005e*/ 	.short	0x0014


	//----- nvinfo : EIATTR_PARAM_CBANK
	.align		4
        /*0060*/ 	.byte	0x04, 0x0a
        /*0062*/ 	.short	(.L_23 - .L_22)
	.align		4
.L_22:
        /*0064*/ 	.word	index@(.nv.constant0.sortBitonicGlobalV2)
        /*0068*/ 	.short	0x0380
        /*006a*/ 	.short	0x0014


	//----- nvinfo : EIATTR_SW_WAR
	.align		4
.L_23:
        /*006c*/ 	.byte	0x04, 0x36
        /*006e*/ 	.short	(.L_25 - .L_24)
.L_24:
        /*0070*/ 	.word	0x00000008
.L_25:


//--------------------- .nv.callgraph             --------------------------
	.section	.nv.callgraph,"",@"SHT_CUDA_CALLGRAPH"
	.align	4
	.sectionentsize	8
	.align		4
        /*0000*/ 	.word	0x00000000
	.align		4
        /*0004*/ 	.word	0xffffffff
	.align		4
        /*0008*/ 	.word	0x00000000
	.align		4
        /*000c*/ 	.word	0xfffffffe
	.align		4
        /*0010*/ 	.word	0x00000000
	.align		4
        /*0014*/ 	.word	0xfffffffd
	.align		4
        /*0018*/ 	.word	0x00000000
	.align		4
        /*001c*/ 	.word	0xfffffffc


//--------------------- .text.sortBitonicGlobalV2 --------------------------
	.section	.text.sortBitonicGlobalV2,"ax",@progbits
	.align	128
        .global         sortBitonicGlobalV2
        .type           sortBitonicGlobalV2,@function
        .size           sortBitonicGlobalV2,(.L_x_3 - sortBitonicGlobalV2)
        .other          sortBitonicGlobalV2,@"STO_CUDA_ENTRY STV_DEFAULT"
sortBitonicGlobalV2:
.text.sortBitonicGlobalV2:
[----:B------:R-:W-:Y:S08]  /*0000*/  LDC R1, c[0x0][0x37c] ;  /* 0x0000df00ff017b82 */ /* 0x000ff00000000800 */
[----:B------:R-:W0:Y:S01]  /*0010*/  LDC.64 R8, c[0x0][0x388] ;  /* 0x0000e200ff087b82 */ /* 0x000e220000000a00 */
[----:B------:R-:W1:Y:S01]  /*0020*/  S2R R7, SR_CTAID.X ;  /* 0x0000000000077919 */ /* 0x000e620000002500 */
[----:B------:R-:W2:Y:S01]  /*0030*/  LDCU UR4, c[0x0][0x360] ;  /* 0x00006c00ff0477ac */ /* 0x000ea20008000800 */
[----:B------:R-:W1:Y:S01]  /*0040*/  S2R R2, SR_TID.X ;  /* 0x0000000000027919 */ /* 0x000e620000002100 */
[----:B------:R-:W3:Y:S04]  /*0050*/  LDCU UR5, c[0x0][0x390] ;  /* 0x00007200ff0577ac */ /* 0x000ee80008000800 */
[----:B------:R-:W4:Y:S01]  /*0060*/  LDC R0, c[0x0][0x388] ;  /* 0x0000e200ff007b82 */ /* 0x000f220000000800 */
[----:B------:R-:W0:Y:S01]  /*0070*/  LDCU.64 UR6, c[0x0][0x358] ;  /* 0x00006b00ff0677ac */ /* 0x000e220008000a00 */
[----:B------:R-:W0:Y:S06]  /*0080*/  LDCU.64 UR8, c[0x0][0x380] ;  /* 0x00007000ff0877ac */ /* 0x000e2c0008000a00 */
[----:B------:R-:W4:Y:S01]  /*0090*/  LDC R5, c[0x0][0x38c] ;  /* 0x0000e300ff057b82 */ /* 0x000f220000000800 */
[----:B0-----:R-:W-:Y:S01]  /*00a0*/  SHF.R.U64 R3, R8, 0x1, R9 ;  /* 0x0000000108037819 */ /* 0x001fe20000001209 */
[----:B---3--:R-:W-:-:S03]  /*00b0*/  UISETP.NE.U32.AND UP0, UPT, UR5, URZ, UPT ;  /* 0x000000ff0500728c */ /* 0x008fc6000bf05070 */
[----:B--2---:R-:W-:Y:S02]  /*00c0*/  ISETP.GT.U32.AND P0, PT, R3, UR4, PT ;  /* 0x0000000403007c0c */ /* 0x004fe4000bf04070 */
[----:B------:R-:W-:Y:S02]  /*00d0*/  SHF.R.U32.HI R3, RZ, 0x1, R9 ;  /* 0x00000001ff037819 */ /* 0x000fe40000011609 */
[----:B------:R-:W-:Y:S02]  /*00e0*/  PLOP3.LUT P1, PT, PT, PT, UP0, 0x80, 0x8 ;  /* 0x000000000008781c */ /* 0x000fe40003f2f008 */
[----:B------:R-:W-:Y:S01]  /*00f0*/  ISETP.GT.U32.AND.EX P0, PT, R3, RZ, PT, P0 ;  /* 0x000000ff0300720c */ /* 0x000fe20003f04100 */
[----:B------:R-:W-:Y:S02]  /*0100*/  IMAD.MOV.U32 R3, RZ, RZ, RZ ;  /* 0x000000ffff037224 */ /* 0x000fe400078e00ff */
[----:B-1----:R-:W-:Y:S01]  /*0110*/  IMAD.WIDE.U32 R2, R7, UR4, R2 ;  /* 0x0000000407027c25 */ /* 0x002fe2000f8e0002 */
[----:B------:R-:W-:-:S03]  /*0120*/  UMOV UR4, URZ ;  /* 0x000000ff00047c82 */ /* 0x000fc60008000000 */
[----:B----4-:R-:W-:-:S07]  /*0130*/  VIADD R4, R3, UR4 ;  /* 0x0000000403047c36 */ /* 0x010fce0008000000 */
.L_x_0:
[--C-:B0-----:R-:W-:Y:S02]  /*0140*/  SHF.R.U64 R6, R0, 0x1, R5.reuse ;  /* 0x0000000100067819 */ /* 0x101fe40000001205 */
[----:B------:R-:W-:Y:S02]  /*0150*/  SHF.R.U32.HI R7, RZ, 0x1, R5 ;  /* 0x00000001ff077819 */ /* 0x000fe40000011605 */
[----:B------:R-:W-:-:S07]  /*0160*/  MOV R10, 0x180 ;  /* 0x00000180000a7802 */ /* 0x000fce0000000f00 */
[----:B------:R-:W-:Y:S05]  /*0170*/  CALL.REL.NOINC `($__internal_0_$__cuda_sm20_div_u64) ;  /* 0x0000000000a87944 */ /* 0x000fea0003c00000 */
[----:B------:R-:W-:-:S07]  /*0180*/  MOV R10, 0x1a0 ;  /* 0x000001a0000a7802 */ /* 0x000fce0000000f00 */
[----:B------:R-:W-:Y:S05]  /*0190*/  CALL.REL.NOINC `($__internal_1_$__cuda_sm20_rem_u64) ;  /* 0x0000000400b07944 */ /* 0x000fea0003c00000 */
[----:B------:R-:W-:Y:S01]  /*01a0*/  IADD3 R10, P2, PT, -R15, R6, RZ ;  /* 0x000000060f0a7210 */ /* 0x000fe20007f5e1ff */
[----:B------:R-:W-:Y:S02]  /*01b0*/  IMAD R16, R11, R0, RZ ;  /* 0x000000000b107224 */ /* 0x000fe400078e02ff */
[--C-:B------:R-:W-:Y:S01]  /*01c0*/  IMAD.MOV.U32 R11, RZ, RZ, R14.reuse ;  /* 0x000000ffff0b7224 */ /* 0x100fe200078e000e */
[----:B------:R-:W-:Y:S01]  /*01d0*/  SEL R10, R10, R15, P1 ;  /* 0x0000000f0a0a7207 */ /* 0x000fe20000800000 */
[----:B------:R-:W-:Y:S02]  /*01e0*/  IMAD.X R17, R7, 0x1, ~R14, P2 ;  /* 0x0000000107117824 */ /* 0x000fe400010e0e0e */
[-C--:B------:R-:W-:Y:S01]  /*01f0*/  IMAD.WIDE.U32 R6, R0, R9.reuse, R6 ;  /* 0x0000000900067225 */ /* 0x080fe200078e0006 */
[----:B------:R-:W-:Y:S02]  /*0200*/  IADD3 R13, P2, PT, R10, -0x1, RZ ;  /* 0xffffffff0a0d7810 */ /* 0x000fe40007f5e0ff */
[----:B------:R-:W-:Y:S01]  /*0210*/  SEL R12, R17, R14, P1 ;  /* 0x0000000e110c7207 */ /* 0x000fe20000800000 */
[----:B------:R-:W-:Y:S01]  /*0220*/  IMAD R17, R5, R9, R16 ;  /* 0x0000000905117224 */ /* 0x000fe200078e0210 */
[----:B------:R-:W-:Y:S01]  /*0230*/  SEL R13, R13, R10, P1 ;  /* 0x0000000a0d0d7207 */ /* 0x000fe20000800000 */
[----:B------:R-:W-:Y:S01]  /*0240*/  IMAD.MOV.U32 R10, RZ, RZ, R15 ;  /* 0x000000ffff0a7224 */ /* 0x000fe200078e000f */
[----:B------:R-:W-:-:S03]  /*0250*/  IADD3.X R15, PT, PT, R12, -0x1, RZ, P2, !PT ;  /* 0xffffffff0c0f7810 */ /* 0x000fc600017fe4ff */
[----:B------:R-:W-:Y:S01]  /*0260*/  IMAD.WIDE.U32 R10, R0, R9, R10 ;  /* 0x00000009000a7225 */ /* 0x000fe200078e000a */
[----:B------:R-:W-:Y:S02]  /*0270*/  SEL R15, R15, R12, P1 ;  /* 0x0000000c0f0f7207 */ /* 0x000fe40000800000 */
[----:B------:R-:W-:Y:S01]  /*0280*/  IADD3 R9, P2, PT, R13, R6, RZ ;  /* 0x000000060d097210 */ /* 0x000fe20007f5e0ff */
[----:B------:R-:W-:Y:S01]  /*0290*/  IMAD.IADD R11, R11, 0x1, R17 ;  /* 0x000000010b0b7824 */ /* 0x000fe200078e0211 */
[C---:B------:R-:W-:Y:S02]  /*02a0*/  LEA R6, P1, R10.reuse, UR8, 0x2 ;  /* 0x000000080a067c11 */ /* 0x040fe4000f8210ff */
[----:B------:R-:W-:Y:S02]  /*02b0*/  IADD3.X R14, PT, PT, R15, R17, R7, P2, !PT ;  /* 0x000000110f0e7210 */ /* 0x000fe400017fe407 */
[----:B------:R-:W-:Y:S02]  /*02c0*/  LEA R12, P2, R9, UR8, 0x2 ;  /* 0x00000008090c7c11 */ /* 0x000fe4000f8410ff */
[----:B------:R-:W-:-:S02]  /*02d0*/  LEA.HI.X R7, R10, UR9, R11, 0x2, P1 ;  /* 0x000000090a077c11 */ /* 0x000fc400088f140b */
[----:B------:R-:W-:-:S03]  /*02e0*/  LEA.HI.X R13, R9, UR9, R14, 0x2, P2 ;  /* 0x00000009090d7c11 */ /* 0x000fc600090f140e */
[----:B------:R-:W2:Y:S04]  /*02f0*/  LDG.E R9, desc[UR6][R6.64] ;  /* 0x0000000606097981 */ /* 0x000ea8000c1e1900 */
[----:B------:R-:W2:Y:S01]  /*0300*/  LDG.E R10, desc[UR6][R12.64] ;  /* 0x000000060c0a7981 */ /* 0x000ea2000c1e1900 */
[----:B------:R-:W-:-:S04]  /*0310*/  ISETP.GT.U32.AND P1, PT, R0, 0x2, PT ;  /* 0x000000020000780c */ /* 0x000fc80003f24070 */
[----:B------:R-:W-:Y:S02]  /*0320*/  ISETP.GT.U32.AND.EX P1, PT, R5, RZ, !P0, P1 ;  /* 0x000000ff0500720c */ /* 0x000fe40004724110 */
[----:B--2---:R-:W-:-:S04]  /*0330*/  FSETP.GT.AND P2, PT, R9, R10, PT ;  /* 0x0000000a0900720b */ /* 0x004fc80003f44000 */
[----:B------:R-:W-:Y:S02]  /*0340*/  FSEL R8, R9, R8, P2 ;  /* 0x0000000809087208 */ /* 0x000fe40001000000 */
[----:B------:R-:W-:Y:S02]  /*0350*/  FSEL R9, R10, R9, P2 ;  /* 0x000000090a097208 */ /* 0x000fe40001000000 */
[----:B------:R-:W-:-:S03]  /*0360*/  FSEL R11, R8, R10, P2 ;  /* 0x0000000a080b7208 */ /* 0x000fc60001000000 */
[----:B------:R0:W-:Y:S04]  /*0370*/  STG.E desc[UR6][R6.64], R9 ;  /* 0x0000000906007986 */ /* 0x0001e8000c101906 */
[----:B------:R0:W-:Y:S01]  /*0380*/  STG.E desc[UR6][R12.64], R11 ;  /* 0x0000000b0c007986 */ /* 0x0001e2000c101906 */
[----:B------:R-:W-:Y:S05]  /*0390*/  @!P1 EXIT ;  /* 0x000000000000994d */ /* 0x000fea0003800000 */
[----:B------:R-:W-:Y:S06]  /*03a0*/  BAR.SYNC.DEFER_BLOCKING 0x0 ;  /* 0x0000000000007b1d */ /* 0x000fec0000010000 */
[----:B------:R1:W-:Y:S06]  /*03b0*/  MEMBAR.SC.CTA ;  /* 0x0000000000007992 */ /* 0x0003ec0000000000 */
[----:B-1----:R-:W-:-:S02]  /*03c0*/  ISETP.NE.U32.AND P1, PT, R0, 0x1, PT ;  /* 0x000000010000780c */ /* 0x002fc40003f25070 */
[--C-:B------:R-:W-:Y:S02]  /*03d0*/  SHF.R.U64 R0, R0, 0x1, R5.reuse ;  /* 0x0000000100007819 */ /* 0x100fe40000001205 */
[----:B------:R-:W-:Y:S02]  /*03e0*/  ISETP.NE.U32.AND.EX P1, PT, R5, RZ, PT, P1 ;  /* 0x000000ff0500720c */ /* 0x000fe40003f25110 */
[----:B------:R-:W-:Y:S02]  /*03f0*/  SHF.R.U32.HI R5, RZ, 0x1, R5 ;  /* 0x00000001ff057819 */ /* 0x000fe40000011605 */
[----:B------:R-:W-:Y:S01]  /*0400*/  PLOP3.LUT P1, PT, P1, PT, PT, 0x8, 0x80 ;  /* 0x000000000080781c */ /* 0x000fe20000f2e170 */
[----:B------:R-:W-:-:S12]  /*0410*/  BRA `(.L_x_0) ;  /* 0xfffffffc00487947 */ /* 0x000fd8000383ffff */
        .weak           $__internal_0_$__cuda_sm20_div_u64
        .type           $__internal_0_$__cuda_sm20_div_u64,@function
        .size           $__internal_0_$__cuda_sm20_div_u64,($__internal_1_$__cuda_sm20_rem_u64 - $__internal_0_$__cuda_sm20_div_u64)
$__internal_0_$__cuda_sm20_div_u64:
[----:B------:R-:W0:Y:S08]  /*0420*/  I2F.U64.RP R9, R6 ;  /* 0x0000000600097312 */ /* 0x000e300000309000 */
[----:B0-----:R-:W0:Y:S02]  /*0430*/  MUFU.RCP R9, R9 ;  /* 0x0000000900097308 */ /* 0x001e240000001000 */
[----:B0-----:R-:W-:-:S06]  /*0440*/  VIADD R12, R9, 0x1ffffffe ;  /* 0x1ffffffe090c7836 */ /* 0x001fcc0000000000 */
[----:B------:R-:W0:Y:S02]  /*0450*/  F2I.U64.TRUNC R12, R12 ;  /* 0x0000000c000c7311 */ /* 0x000e24000020d800 */
[----:B0-----:R-:W-:-:S04]  /*0460*/  IMAD.WIDE.U32 R14, R12, R6, RZ ;  /* 0x000000060c0e7225 */ /* 0x001fc800078e00ff */
[C---:B------:R-:W-:Y:S01]  /*0470*/  IMAD R11, R12.reuse, R7, R15 ;  /* 0x000000070c0b7224 */ /* 0x040fe200078e020f */
[----:B------:R-:W-:Y:S01]  /*0480*/  IADD3 R17, P2, PT, RZ, -R14, RZ ;  /* 0x8000000eff117210 */ /* 0x000fe20007f5e0ff */
[----:B------:R-:W-:Y:S02]  /*0490*/  IMAD.MOV.U32 R15, RZ, RZ, R12 ;  /* 0x000000ffff0f7224 */ /* 0x000fe400078e000c */
[----:B------:R-:W-:Y:S02]  /*04a0*/  IMAD R11, R13, R6, R11 ;  /* 0x000000060d0b7224 */ /* 0x000fe400078e020b */
[----:B------:R-:W-:-:S03]  /*04b0*/  IMAD.HI.U32 R14, R12, R17, RZ ;  /* 0x000000110c0e7227 */ /* 0x000fc600078e00ff */
[----:B------:R-:W-:-:S05]  /*04c0*/  IADD3.X R11, PT, PT, RZ, ~R11, RZ, P2, !PT ;  /* 0x8000000bff0b7210 */ /* 0x000fca00017fe4ff */
[----:B------:R-:W-:-:S04]  /*04d0*/  IMAD.WIDE.U32 R14, P2, R12, R11, R14 ;  /* 0x0000000b0c0e7225 */ /* 0x000fc8000784000e */
[C---:B------:R-:W-:Y:S02]  /*04e0*/  IMAD R19, R13.reuse, R11, RZ ;  /* 0x0000000b0d137224 */ /* 0x040fe400078e02ff */
[----:B------:R-:W-:-:S04]  /*04f0*/  IMAD.HI.U32 R14, P3, R13, R17, R14 ;  /* 0x000000110d0e7227 */ /* 0x000fc8000786000e */
[----:B------:R-:W-:Y:S01]  /*0500*/  IMAD.HI.U32 R9, R13, R11, RZ ;  /* 0x0000000b0d097227 */ /* 0x000fe200078e00ff */
[----:B------:R-:W-:-:S03]  /*0510*/  IADD3 R15, P4, PT, R19, R14, RZ ;  /* 0x0000000e130f7210 */ /* 0x000fc60007f9e0ff */
[----:B------:R-:W-:Y:S02]  /*0520*/  IMAD.X R9, R9, 0x1, R13, P2 ;  /* 0x0000000109097824 */ /* 0x000fe400010e060d */
[----:B------:R-:W-:-:S03]  /*0530*/  IMAD.WIDE.U32 R12, R15, R6, RZ ;  /* 0x000000060f0c7225 */ /* 0x000fc600078e00ff */
[----:B------:R-:W-:Y:S01]  /*0540*/  IADD3.X R9, PT, PT, RZ, RZ, R9, P4, P3 ;  /* 0x000000ffff097210 */ /* 0x000fe200027e6409 */
[----:B------:R-:W-:Y:S01]  /*0550*/  IMAD R11, R15, R7, R13 ;  /* 0x000000070f0b7224 */ /* 0x000fe200078e020d */
[----:B------:R-:W-:-:S03]  /*0560*/  IADD3 R13, P2, PT, RZ, -R12, RZ ;  /* 0x8000000cff0d7210 */ /* 0x000fc60007f5e0ff */
[----:B------:R-:W-:Y:S02]  /*0570*/  IMAD R11, R9, R6, R11 ;  /* 0x00000006090b7224 */ /* 0x000fe400078e020b */
[----:B------:R-:W-:-:S04]  /*0580*/  IMAD.HI.U32 R14, R15, R13, RZ ;  /* 0x0000000d0f0e7227 */ /* 0x000fc800078e00ff */
[----:B------:R-:W-:-:S04]  /*0590*/  IMAD.X R12, RZ, RZ, ~R11, P2 ;  /* 0x000000ffff0c7224 */ /* 0x000fc800010e0e0b */
[----:B------:R-:W-:-:S04]  /*05a0*/  IMAD.WIDE.U32 R14, P2, R15, R12, R14 ;  /* 0x0000000c0f0e7225 */ /* 0x000fc8000784000e */
[C---:B------:R-:W-:Y:S02]  /*05b0*/  IMAD R16, R9.reuse, R12, RZ ;  /* 0x0000000c09107224 */ /* 0x040fe400078e02ff */
[----:B------:R-:W-:-:S04]  /*05c0*/  IMAD.HI.U32 R11, P3, R9, R13, R14 ;  /* 0x0000000d090b7227 */ /* 0x000fc8000786000e */
[----:B------:R-:W-:Y:S01]  /*05d0*/  IMAD.HI.U32 R12, R9, R12, RZ ;  /* 0x0000000c090c7227 */ /* 0x000fe200078e00ff */
[----:B------:R-:W-:-:S03]  /*05e0*/  IADD3 R11, P4, PT, R16, R11, RZ ;  /* 0x0000000b100b7210 */ /* 0x000fc60007f9e0ff */
[----:B------:R-:W-:Y:S02]  /*05f0*/  IMAD.X R9, R12, 0x1, R9, P2 ;  /* 0x000000010c097824 */ /* 0x000fe400010e0609 */
[----:B------:R-:W-:-:S03]  /*0600*/  IMAD.HI.U32 R12, R11, R2, RZ ;  /* 0x000000020b0c7227 */ /* 0x000fc600078e00ff */
[----:B------:R-:W-:Y:S01]  /*0610*/  IADD3.X R9, PT, PT, RZ, RZ, R9, P4, P3 ;  /* 0x000000ffff097210 */ /* 0x000fe200027e6409 */
[----:B------:R-:W-:Y:S02]  /*0620*/  IMAD.MOV.U32 R13, RZ, RZ, RZ ;  /* 0x000000ffff0d7224 */ /* 0x000fe400078e00ff */
[----:B------:R-:W-:-:S04]  /*0630*/  IMAD.WIDE.U32 R12, R11, R4, R12 ;  /* 0x000000040b0c7225 */ /* 0x000fc800078e000c */
[C---:B------:R-:W-:Y:S02]  /*0640*/  IMAD R14, R9.reuse, R4, RZ ;  /* 0x00000004090e7224 */ /* 0x040fe400078e02ff */
[----:B------:R-:W-:-:S04]  /*0650*/  IMAD.HI.U32 R11, P2, R9, R2, R12 ;  /* 0x00000002090b7227 */ /* 0x000fc8000784000c */
[----:B------:R-:W-:Y:S01]  /*0660*/  IMAD.HI.U32 R9, R9, R4, RZ ;  /* 0x0000000409097227 */ /* 0x000fe200078e00ff */
[----:B------:R-:W-:-:S04]  /*0670*/  IADD3 R11, P3, PT, R14, R11, RZ ;  /* 0x0000000b0e0b7210 */ /* 0x000fc80007f7e0ff */
[----:B------:R-:W-:Y:S01]  /*0680*/  IADD3.X R9, PT, PT, R9, RZ, RZ, P2, !PT ;  /* 0x000000ff09097210 */ /* 0x000fe200017fe4ff */
[----:B------:R-:W-:-:S04]  /*0690*/  IMAD.WIDE.U32 R12, R11, R6, RZ ;  /* 0x000000060b0c7225 */ /* 0x000fc800078e00ff */
[----:B------:R-:W-:Y:S01]  /*06a0*/  IMAD.X R9, RZ, RZ, R9, P3 ;  /* 0x000000ffff097224 */ /* 0x000fe200018e0609 */
[----:B------:R-:W-:Y:S01]  /*06b0*/  IADD3 R17, P3, PT, -R12, R2, RZ ;  /* 0x000000020c117210 */ /* 0x000fe20007f7e1ff */
[----:B------:R-:W-:-:S03]  /*06c0*/  IMAD R13, R11, R7, R13 ;  /* 0x000000070b0d7224 */ /* 0x000fc600078e020d */
[-C--:B------:R-:W-:Y:S01]  /*06d0*/  ISETP.GE.U32.AND P2, PT, R17, R6.reuse, PT ;  /* 0x000000061100720c */ /* 0x080fe20003f46070 */
[----:B------:R-:W-:-:S04]  /*06e0*/  IMAD R13, R9, R6, R13 ;  /* 0x00000006090d7224 */ /* 0x000fc800078e020d */
[----:B------:R-:W-:Y:S01]  /*06f0*/  IMAD.X R19, R4, 0x1, ~R13, P3 ;  /* 0x0000000104137824 */ /* 0x000fe200018e0e0d */
[----:B------:R-:W-:Y:S02]  /*0700*/  IADD3 R13, P4, PT, R17, -R6, RZ ;  /* 0x80000006110d7210 */ /* 0x000fe40007f9e0ff */
[----:B------:R-:W-:Y:S02]  /*0710*/  IADD3 R12, P3, PT, R11, 0x1, RZ ;  /* 0x000000010b0c7810 */ /* 0x000fe40007f7e0ff */
[C---:B------:R-:W-:Y:S01]  /*0720*/  ISETP.GE.U32.AND.EX P2, PT, R19.reuse, R7, PT, P2 ;  /* 0x000000071300720c */ /* 0x040fe20003f46120 */
[----:B------:R-:W-:Y:S02]  /*0730*/  IMAD.X R15, R19, 0x1, ~R7, P4 ;  /* 0x00000001130f7824 */ /* 0x000fe400020e0e07 */
[----:B------:R-:W-:Y:S01]  /*0740*/  IMAD.X R14, RZ, RZ, R9, P3 ;  /* 0x000000ffff0e7224 */ /* 0x000fe200018e0609 */
[----:B------:R-:W-:Y:S02]  /*0750*/  SEL R13, R13, R17, P2 ;  /* 0x000000110d0d7207 */ /* 0x000fe40001000000 */
[----:B------:R-:W-:-:S02]  /*0760*/  SEL R12, R12, R11, P2 ;  /* 0x0000000b0c0c7207 */ /* 0x000fc40001000000 */
[----:B------:R-:W-:Y:S02]  /*0770*/  SEL R11, R15, R19, P2 ;  /* 0x000000130f0b7207 */ /* 0x000fe40001000000 */
[----:B------:R-:W-:Y:S02]  /*0780*/  SEL R14, R14, R9, P2 ;  /* 0x000000090e0e7207 */ /* 0x000fe40001000000 */
[----:B------:R-:W-:Y:S01]  /*0790*/  ISETP.GE.U32.AND P2, PT, R13, R6, PT ;  /* 0x000000060d00720c */ /* 0x000fe20003f46070 */
[----:B------:R-:W-:Y:S01]  /*07a0*/  IMAD.MOV.U32 R13, RZ, RZ, 0x0 ;  /* 0x00000000ff0d7424 */ /* 0x000fe200078e00ff */
[----:B------:R-:W-:Y:S02]  /*07b0*/  IADD3 R9, P4, PT, R12, 0x1, RZ ;  /* 0x000000010c097810 */ /* 0x000fe40007f9e0ff */
[----:B------:R-:W-:Y:S02]  /*07c0*/  ISETP.GE.U32.AND.EX P2, PT, R11, R7, PT, P2 ;  /* 0x000000070b00720c */ /* 0x000fe40003f46120 */
[----:B------:R-:W-:Y:S01]  /*07d0*/  ISETP.NE.U32.AND P3, PT, R6, RZ, PT ;  /* 0x000000ff0600720c */ /* 0x000fe20003f65070 */
[----:B------:R-:W-:Y:S01]  /*07e0*/  IMAD.X R11, RZ, RZ, R14, P4 ;  /* 0x000000ffff0b7224 */ /* 0x000fe200020e060e */
[----:B------:R-:W-:-:S02]  /*07f0*/  SEL R9, R9, R12, P2 ;  /* 0x0000000c09097207 */ /* 0x000fc40001000000 */
[----:B------:R-:W-:Y:S02]  /*0800*/  MOV R12, R10 ;  /* 0x0000000a000c7202 */ /* 0x000fe40000000f00 */
[----:B------:R-:W-:Y:S02]  /*0810*/  ISETP.NE.AND.EX P3, PT, R7, RZ, PT, P3 ;  /* 0x000000ff0700720c */ /* 0x000fe40003f65330 */
[----:B------:R-:W-:Y:S02]  /*0820*/  SEL R11, R11, R14, P2 ;  /* 0x0000000e0b0b7207 */ /* 0x000fe40001000000 */
[----:B------:R-:W-:Y:S02]  /*0830*/  SEL R9, R9, 0xffffffff, P3 ;  /* 0xffffffff09097807 */ /* 0x000fe40001800000 */
[----:B------:R-:W-:Y:S01]  /*0840*/  SEL R11, R11, 0xffffffff, P3 ;  /* 0xffffffff0b0b7807 */ /* 0x000fe20001800000 */
[----:B------:R-:W-:Y:S06]  /*0850*/  RET.REL.NODEC R12 `(sortBitonicGlobalV2) ;  /* 0xfffffff40ce87950 */ /* 0x000fec0003c3ffff */
        .weak           $__internal_1_$__cuda_sm20_rem_u64
        .type           $__internal_1_$__cuda_sm20_rem_u64,@function
        .size           $__internal_1_$__cuda_sm20_rem_u64,(.L_x_3 - $__internal_1_$__cuda_sm20_rem_u64)
$__internal_1_$__cuda_sm20_rem_u64:
[----:B------:R-:W0:Y:S08]  /*0860*/  I2F.U64.RP R16, R6 ;  /* 0x0000000600107312 */ /* 0x000e300000309000 */
[----:B0-----:R-:W0:Y:S02]  /*0870*/  MUFU.RCP R16, R16 ;  /* 0x0000001000107308 */ /* 0x001e240000001000 */
[----:B0-----:R-:W-:-:S06]  /*0880*/  VIADD R12, R16, 0x1ffffffe ;  /* 0x1ffffffe100c7836 */ /* 0x001fcc0000000000 */
[----:B------:R-:W0:Y:S02]  /*0890*/  F2I.U64.TRUNC R12, R12 ;  /* 0x0000000c000c7311 */ /* 0x000e24000020d800 */
[----:B0-----:R-:W-:-:S04]  /*08a0*/  IMAD.WIDE.U32 R14, R12, R6, RZ ;  /* 0x000000060c0e7225 */ /* 0x001fc800078e00ff */
[----:B------:R-:W-:Y:S01]  /*08b0*/  IMAD R15, R12, R7, R15 ;  /* 0x000000070c0f7224 */ /* 0x000fe200078e020f */
[----:B------:R-:W-:-:S03]  /*08c0*/  IADD3 R17, P2, PT, RZ, -R14, RZ ;  /* 0x8000000eff117210 */ /* 0x000fc60007f5e0ff */
[----:B------:R-:W-:Y:S02]  /*08d0*/  IMAD R15, R13, R6, R15 ;  /* 0x000000060d0f7224 */ /* 0x000fe400078e020f */
[----:B------:R-:W-:-:S04]  /*08e0*/  IMAD.HI.U32 R14, R12, R17, RZ ;  /* 0x000000110c0e7227 */ /* 0x000fc800078e00ff */
[----:B------:R-:W-:Y:S02]  /*08f0*/  IMAD.X R19, RZ, RZ, ~R15, P2 ;  /* 0x000000ffff137224 */ /* 0x000fe400010e0e0f */
[----:B------:R-:W-:Y:S02]  /*0900*/  IMAD.MOV.U32 R15, RZ, RZ, R12 ;  /* 0x000000ffff0f7224 */ /* 0x000fe400078e000c */
[-C--:B------:R-:W-:Y:S02]  /*0910*/  IMAD R21, R13, R19.reuse, RZ ;  /* 0x000000130d157224 */ /* 0x080fe400078e02ff */
[----:B------:R-:W-:-:S04]  /*0920*/  IMAD.WIDE.U32 R14, P2, R12, R19, R14 ;  /* 0x000000130c0e7225 */ /* 0x000fc8000784000e */
[----:B------:R-:W-:-:S04]  /*0930*/  IMAD.HI.U32 R19, R13, R19, RZ ;  /* 0x000000130d137227 */ /* 0x000fc800078e00ff */
[----:B------:R-:W-:-:S05]  /*0940*/  IMAD.HI.U32 R14, P3, R13, R17, R14 ;  /* 0x000000110d0e7227 */ /* 0x000fca000786000e */
[----:B------:R-:W-:Y:S01]  /*0950*/  IADD3 R15, P4, PT, R21, R14, RZ ;  /* 0x0000000e150f7210 */ /* 0x000fe20007f9e0ff */
[----:B------:R-:W-:-:S04]  /*0960*/  IMAD.X R14, R19, 0x1, R13, P2 ;  /* 0x00000001130e7824 */ /* 0x000fc800010e060d */
[----:B------:R-:W-:Y:S01]  /*0970*/  IMAD.WIDE.U32 R12, R15, R6, RZ ;  /* 0x000000060f0c7225 */ /* 0x000fe200078e00ff */
[----:B------:R-:W-:-:S03]  /*0980*/  IADD3.X R17, PT, PT, RZ, RZ, R14, P4, P3 ;  /* 0x000000ffff117210 */ /* 0x000fc600027e640e */
[----:B------:R-:W-:Y:S01]  /*0990*/  IMAD R13, R15, R7, R13 ;  /* 0x000000070f0d7224 */ /* 0x000fe200078e020d */
[----:B------:R-:W-:-:S03]  /*09a0*/  IADD3 R19, P2, PT, RZ, -R12, RZ ;  /* 0x8000000cff137210 */ /* 0x000fc60007f5e0ff */
[----:B------:R-:W-:Y:S02]  /*09b0*/  IMAD R13, R17, R6, R13 ;  /* 0x00000006110d7224 */ /* 0x000fe400078e020d */
[----:B------:R-:W-:-:S03]  /*09c0*/  IMAD.HI.U32 R14, R15, R19, RZ ;  /* 0x000000130f0e7227 */ /* 0x000fc600078e00ff */
[----:B------:R-:W-:Y:S01]  /*09d0*/  IADD3.X R12, PT, PT, RZ, ~R13, RZ, P2, !PT ;  /* 0x8000000dff0c7210 */ /* 0x000fe200017fe4ff */
[----:B------:R-:W-:-:S04]  /*09e0*/  IMAD.MOV.U32 R13, RZ, RZ, RZ ;  /* 0x000000ffff0d7224 */ /* 0x000fc800078e00ff */
        /* <DEDUP_REMOVED lines=8> */
[----:B------:R-:W-:-:S04]  /*0a70*/  IMAD.WIDE.U32 R12, R15, R4, R12 ;  /* 0x000000040f0c7225 */ /* 0x000fc800078e000c */
[C---:B------:R-:W-:Y:S02]  /*0a80*/  IMAD R15, R17.reuse, R4, RZ ;  /* 0x00000004110f7224 */ /* 0x040fe400078e02ff */
[----:B------:R-:W-:-:S04]  /*0a90*/  IMAD.HI.U32 R12, P2, R17, R2, R12 ;  /* 0x00000002110c7227 */ /* 0x000fc8000784000c */
[----:B------:R-:W-:Y:S01]  /*0aa0*/  IMAD.HI.U32 R14, R17, R4, RZ ;  /* 0x00000004110e7227 */ /* 0x000fe200078e00ff */
[----:B------:R-:W-:-:S03]  /*0ab0*/  IADD3 R15, P3, PT, R15, R12, RZ ;  /* 0x0000000c0f0f7210 */ /* 0x000fc60007f7e0ff */
[----:B------:R-:W-:Y:S02]  /*0ac0*/  IMAD.X R14, RZ, RZ, R14, P2 ;  /* 0x000000ffff0e7224 */ /* 0x000fe400010e060e */
[----:B------:R-:W-:-:S04]  /*0ad0*/  IMAD.WIDE.U32 R12, R15, R6, RZ ;  /* 0x000000060f0c7225 */ /* 0x000fc800078e00ff */
[----:B------:R-:W-:Y:S01]  /*0ae0*/  IMAD.X R17, RZ, RZ, R14, P3 ;  /* 0x000000ffff117224 */ /* 0x000fe200018e060e */
[----:B------:R-:W-:Y:S01]  /*0af0*/  IADD3 R19, P3, PT, -R12, R2, RZ ;  /* 0x000000020c137210 */ /* 0x000fe20007f7e1ff */
[----:B------:R-:W-:Y:S02]  /*0b00*/  IMAD R15, R15, R7, R13 ;  /* 0x000000070f0f7224 */ /* 0x000fe400078e020d */
[----:B------:R-:W-:Y:S01]  /*0b10*/  IMAD.MOV.U32 R12, RZ, RZ, R10 ;  /* 0x000000ffff0c7224 */ /* 0x000fe200078e000a */
[-C--:B------:R-:W-:Y:S01]  /*0b20*/  ISETP.GE.U32.AND P2, PT, R19, R6.reuse, PT ;  /* 0x000000061300720c */ /* 0x080fe20003f46070 */
[----:B------:R-:W-:-:S04]  /*0b30*/  IMAD R15, R17, R6, R15 ;  /* 0x00000006110f7224 */ /* 0x000fc800078e020f */
[----:B------:R-:W-:Y:S01]  /*0b40*/  IMAD.X R15, R4, 0x1, ~R15, P3 ;  /* 0x00000001040f7824 */ /* 0x000fe200018e0e0f */
[----:B------:R-:W-:-:S04]  /*0b50*/  IADD3 R13, P3, PT, -R6, R19, RZ ;  /* 0x00000013060d7210 */ /* 0x000fc80007f7e1ff */
[----:B------:R-:W-:Y:S02]  /*0b60*/  ISETP.GE.U32.AND.EX P2, PT, R15, R7, PT, P2 ;  /* 0x000000070f00720c */ /* 0x000fe40003f46120 */
[----:B------:R-:W-:Y:S02]  /*0b70*/  IADD3.X R17, PT, PT, ~R7, R15, RZ, P3, !PT ;  /* 0x0000000f07117210 */ /* 0x000fe40001ffe5ff */
[----:B------:R-:W-:Y:S02]  /*0b80*/  SEL R13, R13, R19, P2 ;  /* 0x000000130d0d7207 */ /* 0x000fe40001000000 */
[----:B------:R-:W-:Y:S02]  /*0b90*/  SEL R17, R17, R15, P2 ;  /* 0x0000000f11117207 */ /* 0x000fe40001000000 */
[----:B------:R-:W-:Y:S02]  /*0ba0*/  ISETP.GE.U32.AND P2, PT, R13, R6, PT ;  /* 0x000000060d00720c */ /* 0x000fe40003f46070 */
[----:B------:R-:W-:-:S02]  /*0bb0*/  IADD3 R15, P4, PT, -R6, R13, RZ ;  /* 0x0000000d060f7210 */ /* 0x000fc40007f9e1ff */
[C---:B------:R-:W-:Y:S02]  /*0bc0*/  ISETP.GE.U32.AND.EX P2, PT, R17.reuse, R7, PT, P2 ;  /* 0x000000071100720c */ /* 0x040fe40003f46120 */
[----:B------:R-:W-:Y:S01]  /*0bd0*/  ISETP.NE.U32.AND P3, PT, R6, RZ, PT ;  /* 0x000000ff0600720c */ /* 0x000fe20003f65070 */
[----:B------:R-:W-:Y:S01]  /*0be0*/  IMAD.X R14, R17, 0x1, ~R7, P4 ;  /* 0x00000001110e7824 */ /* 0x000fe200020e0e07 */
[----:B------:R-:W-:Y:S01]  /*0bf0*/  SEL R15, R15, R13, P2 ;  /* 0x0000000d0f0f7207 */ /* 0x000fe20001000000 */
[----:B------:R-:W-:Y:S01]  /*0c00*/  IMAD.MOV.U32 R13, RZ, RZ, 0x0 ;  /* 0x00000000ff0d7424 */ /* 0x000fe200078e00ff */
[----:B------:R-:W-:Y:S02]  /*0c10*/  ISETP.NE.AND.EX P3, PT, R7, RZ, PT, P3 ;  /* 0x000000ff0700720c */ /* 0x000fe40003f65330 */
[----:B------:R-:W-:Y:S02]  /*0c20*/  SEL R14, R14, R17, P2 ;  /* 0x000000110e0e7207 */ /* 0x000fe40001000000 */
[----:B------:R-:W-:-:S02]  /*0c30*/  SEL R15, R15, 0xffffffff, P3 ;  /* 0xffffffff0f0f7807 */ /* 0x000fc40001800000 */
[----:B------:R-:W-:Y:S01]  /*0c40*/  SEL R14, R14, 0xffffffff, P3 ;  /* 0xffffffff0e0e7807 */ /* 0x000fe20001800000 */
[----:B------:R-:W-:Y:S06]  /*0c50*/  RET.REL.NODEC R12 `(sortBitonicGlobalV2) ;  /* 0xfffffff00ce87950 */ /* 0x000fec0003c3ffff */
.L_x_1:
[----:B------:R-:W-:-:S00]  /*0c60*/  BRA `(.L_x_1) ;  /* 0xfffffffc00fc7947 */ /* 0x000fc0000383ffff */
[----:B------:R-:W-:-:S00]  /*0c70*/  NOP ;  /* 0x0000000000007918 */ /* 0x000fc00000000000 */
        /* <DEDUP_REMOVED lines=8> */
.L_x_3:


//--------------------- .nv.shared.reserved.0     --------------------------
	.section	.nv.shared.reserved.0,"aw",@nobits
	.weak		__nv_reservedSMEM_offset_0_alias
	.size		__nv_reservedSMEM_offset_0_alias, 0, 64
	.other		__nv_reservedSMEM_offset_0_alias,@"STO_CUDA_RESERVED_SHARED STV_DEFAULT"
__nv_reservedSMEM_offset_0_alias:
	.zero		0
	.zero		64


//--------------------- .nv.constant0.sortBitonicGlobalV2 --------------------------
	.section	.nv.constant0.sortBitonicGlobalV2,"a",@progbits
	.sectionflags	@""
	.align	4
.nv.constant0.sortBitonicGlobalV2:
	.zero		916


//--------------------- SYMBOLS --------------------------

	.type		.nv.reservedSmem.offset0,@object
	.size		.nv.reservedSmem.offset0,0x4
